//
// Generated by NVIDIA NVVM Compiler
//
// Compiler Build ID: CL-36424714
// Cuda compilation tools, release 13.0, V13.0.88
// Based on NVVM 20.0.0
//

.version 9.0
.target sm_100
.address_size 64

	// .globl	_Z6kernelPdS_i

.visible .entry _Z6kernelPdS_i(
	.param .u64 .ptr .align 1 _Z6kernelPdS_i_param_0,
	.param .u64 .ptr .align 1 _Z6kernelPdS_i_param_1,
	.param .u32 _Z6kernelPdS_i_param_2
)
{
	.reg .pred 	%p<3>;
	.reg .b32 	%r<13>;
	.reg .b64 	%rd<9>;
	.reg .b64 	%fd<2>;

	ld.param.u64 	%rd3, [_Z6kernelPdS_i_param_0];
	ld.param.u64 	%rd4, [_Z6kernelPdS_i_param_1];
	ld.param.u32 	%r6, [_Z6kernelPdS_i_param_2];
	mov.u32 	%r7, %tid.x;
	mov.u32 	%r8, %ctaid.x;
	mov.u32 	%r1, %ntid.x;
	mad.lo.s32 	%r12, %r8, %r1, %r7;
	setp.ge.s32 	%p1, %r12, %r6;
	@%p1 bra 	$L__BB0_3;
	mov.u32 	%r9, %nctaid.x;
	add.s32 	%r3, %r1, %r9;
	cvta.to.global.u64 	%rd1, %rd3;
	cvta.to.global.u64 	%rd2, %rd4;
$L__BB0_2:
	not.b32 	%r10, %r12;
	add.s32 	%r11, %r6, %r10;
	mul.wide.s32 	%rd5, %r11, 8;
	add.s64 	%rd6, %rd1, %rd5;
	ld.global.f64 	%fd1, [%rd6];
	mul.wide.s32 	%rd7, %r12, 8;
	add.s64 	%rd8, %rd2, %rd7;
	st.global.f64 	[%rd8], %fd1;
	add.s32 	%r12, %r3, %r12;
	setp.lt.s32 	%p2, %r12, %r6;
	@%p2 bra 	$L__BB0_2;
$L__BB0_3:
	ret;

}


// ===== COMPILED SASS (sm_100) =====

	.target	sm_100

	.elftype	@"ET_EXEC"


//--------------------- .note.nv.tkinfo           --------------------------
	.section	.note.nv.tkinfo,"",@"SHT_NOTE"
	.sectionflags	@"SHF_NOTE_NV_TKINFO"
	.tkinfo
        /*0018*/ 	.word	0x00000002
        /*0030*/ 	.string	""
        /*0030*/ 	.string	"ptxas"
        /*0030*/ 	.string	"Cuda compilation tools, release 13.0, V13.0.88"
        /*0030*/ 	.string	"Build cuda_13.0.r13.0/compiler.36424714_0"
        /*0030*/ 	.string	"-arch sm_100 -m 64 "



//--------------------- .note.nv.cuinfo           --------------------------
	.section	.note.nv.cuinfo,"",@"SHT_NOTE"
	.sectionflags	@"SHF_NOTE_NV_CUINFO"
        /*0018*/ 	.short	0x0002
        /*001a*/ 	.short	0x0064
        /*001c*/ 	.short	0x0082
	.zero		2


//--------------------- .nv.info                  --------------------------
	.section	.nv.info,"",@"SHT_CUDA_INFO"
	.align	4


	//----- nvinfo : EIATTR_REGCOUNT
	.align		4
        /*0000*/ 	.byte	0x04, 0x2f
        /*0002*/ 	.short	(.L_1 - .L_0)
	.align		4
.L_0:
        /*0004*/ 	.word	index@(_Z6kernelPdS_i)
        /*0008*/ 	.word	0x0000000e


	//----- nvinfo : EIATTR_FRAME_SIZE
	.align		4
.L_1:
        /*000c*/ 	.byte	0x04, 0x11
        /*000e*/ 	.short	(.L_3 - .L_2)
	.align		4
.L_2:
        /*0010*/ 	.word	index@(_Z6kernelPdS_i)
        /*0014*/ 	.word	0x00000000


	//----- nvinfo : EIATTR_MIN_STACK_SIZE
	.align		4
.L_3:
        /*0018*/ 	.byte	0x04, 0x12
        /*001a*/ 	.short	(.L_5 - .L_4)
	.align		4
.L_4:
        /*001c*/ 	.word	index@(_Z6kernelPdS_i)
        /*0020*/ 	.word	0x00000000
.L_5:


//--------------------- .nv.compat                --------------------------
	.section	.nv.compat,"",@"SHT_CUDA_COMPAT_INFO"
	.align	4
        /*0000*/ 	.byte	0x02, 0x09, 0x00, 0x00, 0x02, 0x02, 0x01, 0x00, 0x02, 0x05, 0x05, 0x00, 0x03, 0x07, 0x01, 0x01
        /*0010*/ 	.byte	0x02, 0x03, 0x00, 0x00, 0x02, 0x06, 0x01, 0x00, 0x04, 0x0b, 0x08, 0x00, 0x09, 0x00, 0x00, 0x00
        /*0020*/ 	.byte	0x00, 0x00, 0x00, 0x00


//--------------------- .nv.info._Z6kernelPdS_i   --------------------------
	.section	.nv.info._Z6kernelPdS_i,"",@"SHT_CUDA_INFO"
	.sectionflags	@""
	.align	4


	//----- nvinfo : EIATTR_CUDA_API_VERSION
	.align		4
        /*0000*/ 	.byte	0x04, 0x37
        /*0002*/ 	.short	(.L_7 - .L_6)
.L_6:
        /*0004*/ 	.word	0x00000082


	//----- nvinfo : EIATTR_KPARAM_INFO
	.align		4
.L_7:
        /*0008*/ 	.byte	0x04, 0x17
        /*000a*/ 	.short	(.L_9 - .L_8)
.L_8:
        /*000c*/ 	.word	0x00000000
        /*0010*/ 	.short	0x0002
        /*0012*/ 	.short	0x0010
        /*0014*/ 	.byte	0x00, 0xf0, 0x11, 0x00


	//----- nvinfo : EIATTR_KPARAM_INFO
	.align		4
.L_9:
        /*0018*/ 	.byte	0x04, 0x17
        /*001a*/ 	.short	(.L_11 - .L_10)
.L_10:
        /*001c*/ 	.word	0x00000000
        /*0020*/ 	.short	0x0001
        /*0022*/ 	.short	0x0008
        /*0024*/ 	.byte	0x00, 0xf5, 0x21, 0x00


	//----- nvinfo : EIATTR_KPARAM_INFO
	.align		4
.L_11:
        /*0028*/ 	.byte	0x04, 0x17
        /*002a*/ 	.short	(.L_13 - .L_12)
.L_12:
        /*002c*/ 	.word	0x00000000
        /*0030*/ 	.short	0x0000
        /*0032*/ 	.short	0x0000
        /*0034*/ 	.byte	0x00, 0xf5, 0x21, 0x00


	//----- nvinfo : EIATTR_SPARSE_MMA_MASK
	.align		4
.L_13:
        /*0038*/ 	.byte	0x03, 0x50
        /*003a*/ 	.short	0x0000


	//----- nvinfo : EIATTR_MAXREG_COUNT
	.align		4
        /*003c*/ 	.byte	0x03, 0x1b
        /*003e*/ 	.short	0x00ff


	//----- nvinfo : EIATTR_MERCURY_ISA_VERSION
	.align		4
        /*0040*/ 	.byte	0x03, 0x5f
        /*0042*/ 	.short	0x0101


	//----- nvinfo : EIATTR_VRC_CTA_INIT_COUNT
	.align		4
        /*0044*/ 	.byte	0x02, 0x4a
	.zero		1
	.zero		1


	//----- nvinfo : EIATTR_EXIT_INSTR_OFFSETS
	.align		4
        /*0048*/ 	.byte	0x04, 0x1c
        /*004a*/ 	.short	(.L_15 - .L_14)


	//   ....[0]....
.L_14:
        /*004c*/ 	.word	0x00000070


	//   ....[1]....
        /*0050*/ 	.word	0x00000160


	//----- nvinfo : EIATTR_CRS_STACK_SIZE
	.align		4
.L_15:
        /*0054*/ 	.byte	0x04, 0x1e
        /*0056*/ 	.short	(.L_17 - .L_16)
.L_16:
        /*0058*/ 	.word	0x00000000


	//----- nvinfo : EIATTR_CBANK_PARAM_SIZE
	.align		4
.L_17:
        /*005c*/ 	.byte	0x03, 0x19
        /*005e*/ 	.short	0x0014


	//----- nvinfo : EIATTR_PARAM_CBANK
	.align		4
        /*0060*/ 	.byte	0x04, 0x0a
        /*0062*/ 	.short	(.L_19 - .L_18)
	.align		4
.L_18:
        /*0064*/ 	.word	index@(.nv.constant0._Z6kernelPdS_i)
        /*0068*/ 	.short	0x0380
        /*006a*/ 	.short	0x0014


	//----- nvinfo : EIATTR_SW_WAR
	.align		4
.L_19:
        /*006c*/ 	.byte	0x04, 0x36
        /*006e*/ 	.short	(.L_21 - .L_20)
.L_20:
        /*0070*/ 	.word	0x00000008
.L_21:


//--------------------- .nv.callgraph             --------------------------
	.section	.nv.callgraph,"",@"SHT_CUDA_CALLGRAPH"
	.align	4
	.sectionentsize	8
	.align		4
        /*0000*/ 	.word	0x00000000
	.align		4
        /*0004*/ 	.word	0xffffffff
	.align		4
        /*0008*/ 	.word	0x00000000
	.align		4
        /*000c*/ 	.word	0xfffffffe
	.align		4
        /*0010*/ 	.word	0x00000000
	.align		4
        /*0014*/ 	.word	0xfffffffd
	.align		4
        /*0018*/ 	.word	0x00000000
	.align		4
        /*001c*/ 	.word	0xfffffffc


//--------------------- .text._Z6kernelPdS_i      --------------------------
	.section	.text._Z6kernelPdS_i,"ax",@progbits
	.align	128
        .global         _Z6kernelPdS_i
        .type           _Z6kernelPdS_i,@function
        .size           _Z6kernelPdS_i,(.L_x_2 - _Z6kernelPdS_i)
        .other          _Z6kernelPdS_i,@"STO_CUDA_ENTRY STV_DEFAULT"
_Z6kernelPdS_i:
.text._Z6kernelPdS_i:
[----:B------:R-:W-:Y:S01]  /*0000*/  LDC R1, c[0x0][0x37c] ;  /* 0x0000df00ff017b82 */ /* 0x000fe20000000800 */
[----:B------:R-:W0:Y:S07]  /*0010*/  S2R R0, SR_TID.X ;  /* 0x0000000000007919 */ /* 0x000e2e0000002100 */
[----:B------:R-:W0:Y:S01]  /*0020*/  S2UR UR4, SR_CTAID.X ;  /* 0x00000000000479c3 */ /* 0x000e220000002500 */
[----:B------:R-:W1:Y:S07]  /*0030*/  LDCU UR5, c[0x0][0x390] ;  /* 0x00007200ff0577ac */ /* 0x000e6e0008000800 */
[----:B------:R-:W0:Y:S02]  /*0040*/  LDC R11, c[0x0][0x360] ;  /* 0x0000d800ff0b7b82 */ /* 0x000e240000000800 */
[----:B0-----:R-:W-:-:S05]  /*0050*/  IMAD R0, R11, UR4, R0 ;  /* 0x000000040b007c24 */ /* 0x001fca000f8e0200 */
[----:B-1----:R-:W-:-:S13]  /*0060*/  ISETP.GE.AND P0, PT, R0, UR5, PT ;  /* 0x0000000500007c0c */ /* 0x002fda000bf06270 */
[----:B------:R-:W-:Y:S05]  /*0070*/  @P0 EXIT ;  /* 0x000000000000094d */ /* 0x000fea0003800000 */
[----:B------:R-:W0:Y:S01]  /*0080*/  LDC.64 R6, c[0x0][0x380] ;  /* 0x0000e000ff067b82 */ /* 0x000e220000000a00 */
[----:B------:R-:W1:Y:S01]  /*0090*/  LDCU UR4, c[0x0][0x370] ;  /* 0x00006e00ff0477ac */ /* 0x000e620008000800 */
[----:B------:R-:W2:Y:S06]  /*00a0*/  LDCU.64 UR6, c[0x0][0x358] ;  /* 0x00006b00ff0677ac */ /* 0x000eac0008000a00 */
[----:B------:R-:W3:Y:S01]  /*00b0*/  LDC.64 R8, c[0x0][0x388] ;  /* 0x0000e200ff087b82 */ /* 0x000ee20000000a00 */
[----:B-1----:R-:W-:-:S07]  /*00c0*/  IADD3 R11, PT, PT, R11, UR4, RZ ;  /* 0x000000040b0b7c10 */ /* 0x002fce000fffe0ff */
.L_x_0:
[----:B-1----:R-:W-:-:S04]  /*00d0*/  LOP3.LUT R2, RZ, R0, RZ, 0x33, !PT ;  /* 0x00000000ff027212 */ /* 0x002fc800078e33ff */
[----:B------:R-:W-:-:S05]  /*00e0*/  IADD3 R3, PT, PT, R2, UR5, RZ ;  /* 0x0000000502037c10 */ /* 0x000fca000fffe0ff */
[----:B0-----:R-:W-:-:S06]  /*00f0*/  IMAD.WIDE R2, R3, 0x8, R6 ;  /* 0x0000000803027825 */ /* 0x001fcc00078e0206 */
[----:B--2---:R-:W2:Y:S01]  /*0100*/  LDG.E.64 R2, desc[UR6][R2.64] ;  /* 0x0000000602027981 */ /* 0x004ea2000c1e1b00 */
[----:B---3--:R-:W-:Y:S01]  /*0110*/  IMAD.WIDE R4, R0, 0x8, R8 ;  /* 0x0000000800047825 */ /* 0x008fe200078e0208 */
[----:B------:R-:W-:-:S04]  /*0120*/  IADD3 R0, PT, PT, R11, R0, RZ ;  /* 0x000000000b007210 */ /* 0x000fc80007ffe0ff */
[----:B------:R-:W-:Y:S01]  /*0130*/  ISETP.GE.AND P0, PT, R0, UR5, PT ;  /* 0x0000000500007c0c */ /* 0x000fe2000bf06270 */
[----:B--2---:R1:W-:-:S12]  /*0140*/  STG.E.64 desc[UR6][R4.64], R2 ;  /* 0x0000000204007986 */ /* 0x0043d8000c101b06 */
[----:B------:R-:W-:Y:S05]  /*0150*/  @!P0 BRA `(.L_x_0) ;  /* 0xfffffffc00dc8947 */ /* 0x000fea000383ffff */
[----:B------:R-:W-:Y:S05]  /*0160*/  EXIT ;  /* 0x000000000000794d */ /* 0x000fea0003800000 */
.L_x_1:
[----:B------:R-:W-:-:S00]  /*0170*/  BRA `(.L_x_1) ;  /* 0xfffffffc00fc7947 */ /* 0x000fc0000383ffff */
[----:B------:R-:W-:-:S00]  /*0180*/  NOP ;  /* 0x0000000000007918 */ /* 0x000fc00000000000 */
[----:B------:R-:W-:-:S00]  /*0190*/  NOP ;  /* 0x0000000000007918 */ /* 0x000fc00000000000 */
[----:B------:R-:W-:-:S00]  /*01a0*/  NOP ;  /* 0x0000000000007918 */ /* 0x000fc00000000000 */
[----:B------:R-:W-:-:S00]  /*01b0*/  NOP ;  /* 0x0000000000007918 */ /* 0x000fc00000000000 */
[----:B------:R-:W-:-:S00]  /*01c0*/  NOP ;  /* 0x0000000000007918 */ /* 0x000fc00000000000 */
[----:B------:R-:W-:-:S00]  /*01d0*/  NOP ;  /* 0x0000000000007918 */ /* 0x000fc00000000000 */
[----:B------:R-:W-:-:S00]  /*01e0*/  NOP ;  /* 0x0000000000007918 */ /* 0x000fc00000000000 */
[----:B------:R-:W-:-:S00]  /*01f0*/  NOP ;  /* 0x0000000000007918 */ /* 0x000fc00000000000 */
.L_x_2:


//--------------------- .nv.shared.reserved.0     --------------------------
	.section	.nv.shared.reserved.0,"aw",@nobits
	.weak		__nv_reservedSMEM_offset_0_alias
	.size		__nv_reservedSMEM_offset_0_alias, 0, 64
	.other		__nv_reservedSMEM_offset_0_alias,@"STO_CUDA_RESERVED_SHARED STV_DEFAULT"
__nv_reservedSMEM_offset_0_alias:
	.zero		0
	.zero		64


//--------------------- .nv.constant0._Z6kernelPdS_i --------------------------
	.section	.nv.constant0._Z6kernelPdS_i,"a",@progbits
	.sectionflags	@""
	.align	4
.nv.constant0._Z6kernelPdS_i:
	.zero		916


//--------------------- SYMBOLS --------------------------

	.type		.nv.reservedSmem.offset0,@object
	.size		.nv.reservedSmem.offset0,0x4
